//
// Generated by NVIDIA NVVM Compiler
//
// Compiler Build ID: CL-36424714
// Cuda compilation tools, release 13.0, V13.0.88
// Based on NVVM 20.0.0
//

.version 9.0
.target sm_100
.address_size 64

	// .globl	_Z8normCalcPfS_S_S_i

.visible .entry _Z8normCalcPfS_S_S_i(
	.param .u64 .ptr .align 1 _Z8normCalcPfS_S_S_i_param_0,
	.param .u64 .ptr .align 1 _Z8normCalcPfS_S_S_i_param_1,
	.param .u64 .ptr .align 1 _Z8normCalcPfS_S_S_i_param_2,
	.param .u64 .ptr .align 1 _Z8normCalcPfS_S_S_i_param_3,
	.param .u32 _Z8normCalcPfS_S_S_i_param_4
)
{
	.reg .pred 	%p<2>;
	.reg .b32 	%r<14>;
	.reg .b32 	%f<2>;
	.reg .b64 	%rd<8>;

	ld.param.u64 	%rd1, [_Z8normCalcPfS_S_S_i_param_0];
	ld.param.u64 	%rd2, [_Z8normCalcPfS_S_S_i_param_1];
	ld.param.u32 	%r4, [_Z8normCalcPfS_S_S_i_param_4];
	mov.u32 	%r5, %ntid.x;
	mov.u32 	%r6, %ctaid.x;
	mov.u32 	%r7, %tid.x;
	mad.lo.s32 	%r1, %r5, %r6, %r7;
	mov.u32 	%r8, %ntid.y;
	mov.u32 	%r9, %ctaid.y;
	mov.u32 	%r10, %tid.y;
	mad.lo.s32 	%r11, %r8, %r9, %r10;
	max.s32 	%r12, %r1, %r11;
	setp.ge.s32 	%p1, %r12, %r4;
	@%p1 bra 	$L__BB0_2;
	cvta.to.global.u64 	%rd3, %rd1;
	cvta.to.global.u64 	%rd4, %rd2;
	mad.lo.s32 	%r13, %r4, %r11, %r1;
	mul.wide.s32 	%rd5, %r13, 4;
	add.s64 	%rd6, %rd3, %rd5;
	ld.global.f32 	%f1, [%rd6];
	add.s64 	%rd7, %rd4, %rd5;
	st.global.f32 	[%rd7], %f1;
$L__BB0_2:
	ret;

}


// ===== COMPILED SASS (sm_100) =====

	.target	sm_100

	.elftype	@"ET_EXEC"


//--------------------- .note.nv.tkinfo           --------------------------
	.section	.note.nv.tkinfo,"",@"SHT_NOTE"
	.sectionflags	@"SHF_NOTE_NV_TKINFO"
	.tkinfo
        /*0018*/ 	.word	0x00000002
        /*0030*/ 	.string	""
        /*0030*/ 	.string	"ptxas"
        /*0030*/ 	.string	"Cuda compilation tools, release 13.0, V13.0.88"
        /*0030*/ 	.string	"Build cuda_13.0.r13.0/compiler.36424714_0"
        /*0030*/ 	.string	"-arch sm_100 -m 64 "



//--------------------- .note.nv.cuinfo           --------------------------
	.section	.note.nv.cuinfo,"",@"SHT_NOTE"
	.sectionflags	@"SHF_NOTE_NV_CUINFO"
        /*0018*/ 	.short	0x0002
        /*001a*/ 	.short	0x0064
        /*001c*/ 	.short	0x0082
	.zero		2


//--------------------- .nv.info                  --------------------------
	.section	.nv.info,"",@"SHT_CUDA_INFO"
	.align	4


	//----- nvinfo : EIATTR_REGCOUNT
	.align		4
        /*0000*/ 	.byte	0x04, 0x2f
        /*0002*/ 	.short	(.L_1 - .L_0)
	.align		4
.L_0:
        /*0004*/ 	.word	index@(_Z8normCalcPfS_S_S_i)
        /*0008*/ 	.word	0x0000000a


	//----- nvinfo : EIATTR_FRAME_SIZE
	.align		4
.L_1:
        /*000c*/ 	.byte	0x04, 0x11
        /*000e*/ 	.short	(.L_3 - .L_2)
	.align		4
.L_2:
        /*0010*/ 	.word	index@(_Z8normCalcPfS_S_S_i)
        /*0014*/ 	.word	0x00000000


	//----- nvinfo : EIATTR_MIN_STACK_SIZE
	.align		4
.L_3:
        /*0018*/ 	.byte	0x04, 0x12
        /*001a*/ 	.short	(.L_5 - .L_4)
	.align		4
.L_4:
        /*001c*/ 	.word	index@(_Z8normCalcPfS_S_S_i)
        /*0020*/ 	.word	0x00000000
.L_5:


//--------------------- .nv.compat                --------------------------
	.section	.nv.compat,"",@"SHT_CUDA_COMPAT_INFO"
	.align	4
        /*0000*/ 	.byte	0x02, 0x09, 0x00, 0x00, 0x02, 0x02, 0x01, 0x00, 0x02, 0x05, 0x05, 0x00, 0x03, 0x07, 0x01, 0x01
        /*0010*/ 	.byte	0x02, 0x03, 0x00, 0x00, 0x02, 0x06, 0x01, 0x00, 0x04, 0x0b, 0x08, 0x00, 0x09, 0x00, 0x00, 0x00
        /*0020*/ 	.byte	0x00, 0x00, 0x00, 0x00


//--------------------- .nv.info._Z8normCalcPfS_S_S_i --------------------------
	.section	.nv.info._Z8normCalcPfS_S_S_i,"",@"SHT_CUDA_INFO"
	.sectionflags	@""
	.align	4


	//----- nvinfo : EIATTR_CUDA_API_VERSION
	.align		4
        /*0000*/ 	.byte	0x04, 0x37
        /*0002*/ 	.short	(.L_7 - .L_6)
.L_6:
        /*0004*/ 	.word	0x00000082


	//----- nvinfo : EIATTR_KPARAM_INFO
	.align		4
.L_7:
        /*0008*/ 	.byte	0x04, 0x17
        /*000a*/ 	.short	(.L_9 - .L_8)
.L_8:
        /*000c*/ 	.word	0x00000000
        /*0010*/ 	.short	0x0004
        /*0012*/ 	.short	0x0020
        /*0014*/ 	.byte	0x00, 0xf0, 0x11, 0x00


	//----- nvinfo : EIATTR_KPARAM_INFO
	.align		4
.L_9:
        /*0018*/ 	.byte	0x04, 0x17
        /*001a*/ 	.short	(.L_11 - .L_10)
.L_10:
        /*001c*/ 	.word	0x00000000
        /*0020*/ 	.short	0x0003
        /*0022*/ 	.short	0x0018
        /*0024*/ 	.byte	0x00, 0xf5, 0x21, 0x00


	//----- nvinfo : EIATTR_KPARAM_INFO
	.align		4
.L_11:
        /*0028*/ 	.byte	0x04, 0x17
        /*002a*/ 	.short	(.L_13 - .L_12)
.L_12:
        /*002c*/ 	.word	0x00000000
        /*0030*/ 	.short	0x0002
        /*0032*/ 	.short	0x0010
        /*0034*/ 	.byte	0x00, 0xf5, 0x21, 0x00


	//----- nvinfo : EIATTR_KPARAM_INFO
	.align		4
.L_13:
        /*0038*/ 	.byte	0x04, 0x17
        /*003a*/ 	.short	(.L_15 - .L_14)
.L_14:
        /*003c*/ 	.word	0x00000000
        /*0040*/ 	.short	0x0001
        /*0042*/ 	.short	0x0008
        /*0044*/ 	.byte	0x00, 0xf5, 0x21, 0x00


	//----- nvinfo : EIATTR_KPARAM_INFO
	.align		4
.L_15:
        /*0048*/ 	.byte	0x04, 0x17
        /*004a*/ 	.short	(.L_17 - .L_16)
.L_16:
        /*004c*/ 	.word	0x00000000
        /*0050*/ 	.short	0x0000
        /*0052*/ 	.short	0x0000
        /*0054*/ 	.byte	0x00, 0xf5, 0x21, 0x00


	//----- nvinfo : EIATTR_SPARSE_MMA_MASK
	.align		4
.L_17:
        /*0058*/ 	.byte	0x03, 0x50
        /*005a*/ 	.short	0x0000


	//----- nvinfo : EIATTR_MAXREG_COUNT
	.align		4
        /*005c*/ 	.byte	0x03, 0x1b
        /*005e*/ 	.short	0x00ff


	//----- nvinfo : EIATTR_MERCURY_ISA_VERSION
	.align		4
        /*0060*/ 	.byte	0x03, 0x5f
        /*0062*/ 	.short	0x0101


	//----- nvinfo : EIATTR_VRC_CTA_INIT_COUNT
	.align		4
        /*0064*/ 	.byte	0x02, 0x4a
	.zero		1
	.zero		1


	//----- nvinfo : EIATTR_EXIT_INSTR_OFFSETS
	.align		4
        /*0068*/ 	.byte	0x04, 0x1c
        /*006a*/ 	.short	(.L_19 - .L_18)


	//   ....[0]....
.L_18:
        /*006c*/ 	.word	0x000000c0


	//   ....[1]....
        /*0070*/ 	.word	0x00000150


	//----- nvinfo : EIATTR_CBANK_PARAM_SIZE
	.align		4
.L_19:
        /*0074*/ 	.byte	0x03, 0x19
        /*0076*/ 	.short	0x0024


	//----- nvinfo : EIATTR_PARAM_CBANK
	.align		4
        /*0078*/ 	.byte	0x04, 0x0a
        /*007a*/ 	.short	(.L_21 - .L_20)
	.align		4
.L_20:
        /*007c*/ 	.word	index@(.nv.constant0._Z8normCalcPfS_S_S_i)
        /*0080*/ 	.short	0x0380
        /*0082*/ 	.short	0x0024


	//----- nvinfo : EIATTR_SW_WAR
	.align		4
.L_21:
        /*0084*/ 	.byte	0x04, 0x36
        /*0086*/ 	.short	(.L_23 - .L_22)
.L_22:
        /*0088*/ 	.word	0x00000008
.L_23:


//--------------------- .nv.callgraph             --------------------------
	.section	.nv.callgraph,"",@"SHT_CUDA_CALLGRAPH"
	.align	4
	.sectionentsize	8
	.align		4
        /*0000*/ 	.word	0x00000000
	.align		4
        /*0004*/ 	.word	0xffffffff
	.align		4
        /*0008*/ 	.word	0x00000000
	.align		4
        /*000c*/ 	.word	0xfffffffe
	.align		4
        /*0010*/ 	.word	0x00000000
	.align		4
        /*0014*/ 	.word	0xfffffffd
	.align		4
        /*0018*/ 	.word	0x00000000
	.align		4
        /*001c*/ 	.word	0xfffffffc


//--------------------- .text._Z8normCalcPfS_S_S_i --------------------------
	.section	.text._Z8normCalcPfS_S_S_i,"ax",@progbits
	.align	128
        .global         _Z8normCalcPfS_S_S_i
        .type           _Z8normCalcPfS_S_S_i,@function
        .size           _Z8normCalcPfS_S_S_i,(.L_x_1 - _Z8normCalcPfS_S_S_i)
        .other          _Z8normCalcPfS_S_S_i,@"STO_CUDA_ENTRY STV_DEFAULT"
_Z8normCalcPfS_S_S_i:
.text._Z8normCalcPfS_S_S_i:
[----:B------:R-:W-:Y:S01]  /*0000*/  LDC R1, c[0x0][0x37c] ;  /* 0x0000df00ff017b82 */ /* 0x000fe20000000800 */
[----:B------:R-:W0:Y:S01]  /*0010*/  S2R R0, SR_CTAID.X ;  /* 0x0000000000007919 */ /* 0x000e220000002500 */
[----:B------:R-:W0:Y:S01]  /*0020*/  LDCU UR4, c[0x0][0x360] ;  /* 0x00006c00ff0477ac */ /* 0x000e220008000800 */
[----:B------:R-:W0:Y:S01]  /*0030*/  S2R R3, SR_TID.X ;  /* 0x0000000000037919 */ /* 0x000e220000002100 */
[----:B------:R-:W1:Y:S01]  /*0040*/  LDCU UR5, c[0x0][0x364] ;  /* 0x00006c80ff0577ac */ /* 0x000e620008000800 */
[----:B------:R-:W1:Y:S01]  /*0050*/  S2R R5, SR_CTAID.Y ;  /* 0x0000000000057919 */ /* 0x000e620000002600 */
[----:B------:R-:W2:Y:S01]  /*0060*/  LDCU UR6, c[0x0][0x3a0] ;  /* 0x00007400ff0677ac */ /* 0x000ea20008000800 */
[----:B------:R-:W1:Y:S01]  /*0070*/  S2R R2, SR_TID.Y ;  /* 0x0000000000027919 */ /* 0x000e620000002200 */
[----:B0-----:R-:W-:Y:S02]  /*0080*/  IMAD R0, R0, UR4, R3 ;  /* 0x0000000400007c24 */ /* 0x001fe4000f8e0203 */
[----:B-1----:R-:W-:-:S05]  /*0090*/  IMAD R5, R5, UR5, R2 ;  /* 0x0000000505057c24 */ /* 0x002fca000f8e0202 */
[----:B------:R-:W-:-:S04]  /*00a0*/  VIMNMX R2, PT, PT, R0, R5, !PT ;  /* 0x0000000500027248 */ /* 0x000fc80007fe0100 */
[----:B--2---:R-:W-:-:S13]  /*00b0*/  ISETP.GE.AND P0, PT, R2, UR6, PT ;  /* 0x0000000602007c0c */ /* 0x004fda000bf06270 */
[----:B------:R-:W-:Y:S05]  /*00c0*/  @P0 EXIT ;  /* 0x000000000000094d */ /* 0x000fea0003800000 */
[----:B------:R-:W0:Y:S01]  /*00d0*/  LDC.64 R2, c[0x0][0x380] ;  /* 0x0000e000ff027b82 */ /* 0x000e220000000a00 */
[----:B------:R-:W1:Y:S01]  /*00e0*/  LDCU.64 UR4, c[0x0][0x358] ;  /* 0x00006b00ff0477ac */ /* 0x000e620008000a00 */
[----:B------:R-:W-:-:S06]  /*00f0*/  IMAD R7, R5, UR6, R0 ;  /* 0x0000000605077c24 */ /* 0x000fcc000f8e0200 */
[----:B------:R-:W2:Y:S01]  /*0100*/  LDC.64 R4, c[0x0][0x388] ;  /* 0x0000e200ff047b82 */ /* 0x000ea20000000a00 */
[----:B0-----:R-:W-:-:S06]  /*0110*/  IMAD.WIDE R2, R7, 0x4, R2 ;  /* 0x0000000407027825 */ /* 0x001fcc00078e0202 */
[----:B-1----:R-:W3:Y:S01]  /*0120*/  LDG.E R3, desc[UR4][R2.64] ;  /* 0x0000000402037981 */ /* 0x002ee2000c1e1900 */
[----:B--2---:R-:W-:-:S05]  /*0130*/  IMAD.WIDE R4, R7, 0x4, R4 ;  /* 0x0000000407047825 */ /* 0x004fca00078e0204 */
[----:B---3--:R-:W-:Y:S01]  /*0140*/  STG.E desc[UR4][R4.64], R3 ;  /* 0x0000000304007986 */ /* 0x008fe2000c101904 */
[----:B------:R-:W-:Y:S05]  /*0150*/  EXIT ;  /* 0x000000000000794d */ /* 0x000fea0003800000 */
.L_x_0:
[----:B------:R-:W-:-:S00]  /*0160*/  BRA `(.L_x_0) ;  /* 0xfffffffc00fc7947 */ /* 0x000fc0000383ffff */
[----:B------:R-:W-:-:S00]  /*0170*/  NOP ;  /* 0x0000000000007918 */ /* 0x000fc00000000000 */
        /* <DEDUP_REMOVED lines=8> */
.L_x_1:


//--------------------- .nv.shared.reserved.0     --------------------------
	.section	.nv.shared.reserved.0,"aw",@nobits
	.weak		__nv_reservedSMEM_offset_0_alias
	.size		__nv_reservedSMEM_offset_0_alias, 0, 64
	.other		__nv_reservedSMEM_offset_0_alias,@"STO_CUDA_RESERVED_SHARED STV_DEFAULT"
__nv_reservedSMEM_offset_0_alias:
	.zero		0
	.zero		64


//--------------------- .nv.constant0._Z8normCalcPfS_S_S_i --------------------------
	.section	.nv.constant0._Z8normCalcPfS_S_S_i,"a",@progbits
	.sectionflags	@""
	.align	4
.nv.constant0._Z8normCalcPfS_S_S_i:
	.zero		932


//--------------------- SYMBOLS --------------------------

	.type		.nv.reservedSmem.offset0,@object
	.size		.nv.reservedSmem.offset0,0x4
